	.headerflags	@"EF_CUDA_TEXMODE_UNIFIED EF_CUDA_64BIT_ADDRESS EF_CUDA_ACCELERATORS EF_CUDA_SM90 EF_CUDA_VIRTUAL_SM(EF_CUDA_SM90)"
	.elftype	@"ET_EXEC"


//--------------------- .nv.info                  --------------------------
	.section	.nv.info,"",@"SHT_CUDA_INFO"
	.align	4


	//----- nvinfo : EIATTR_REGCOUNT
	.align		4
        /*0000*/ 	.byte	0x04, 0x2f
        /*0002*/ 	.short	(.L_3 - .L_2)
	.align		4
.L_2:
        /*0004*/ 	.word	index@(triton_poi_fused__native_batch_norm_legit_no_training_relu_threshold_backward_1)
        /*0008*/ 	.word	0x00000016


	//----- nvinfo : EIATTR_MIN_STACK_SIZE
	.align		4
.L_3:
        /*000c*/ 	.byte	0x04, 0x12
        /*000e*/ 	.short	(.L_5 - .L_4)
	.align		4
.L_4:
        /*0010*/ 	.word	index@(triton_poi_fused__native_batch_norm_legit_no_training_relu_threshold_backward_1)
        /*0014*/ 	.word	0x00000000


	//----- nvinfo : EIATTR_FRAME_SIZE
	.align		4
.L_5:
        /*0018*/ 	.byte	0x04, 0x11
        /*001a*/ 	.short	(.L_7 - .L_6)
	.align		4
.L_6:
        /*001c*/ 	.word	index@(triton_poi_fused__native_batch_norm_legit_no_training_relu_threshold_backward_1)
        /*0020*/ 	.word	0x00000000


	//----- nvinfo : EIATTR_MIN_STACK_SIZE
	.align		4
.L_7:
        /*0024*/ 	.byte	0x04, 0x12
        /*0026*/ 	.short	(.L_9 - .L_8)
	.align		4
.L_8:
        /*0028*/ 	.word	index@(triton_poi_fused__native_batch_norm_legit_no_training_relu_threshold_backward_1)
        /*002c*/ 	.word	0x00000000
.L_9:


//--------------------- .nv.info.triton_poi_fused__native_batch_norm_legit_no_training_relu_threshold_backward_1 --------------------------
	.section	.nv.info.triton_poi_fused__native_batch_norm_legit_no_training_relu_threshold_backward_1,"",@"SHT_CUDA_INFO"
	.sectionflags	@""
	.align	4


	//----- nvinfo : EIATTR_CUDA_API_VERSION
	.align		4
        /*0000*/ 	.byte	0x04, 0x37
        /*0002*/ 	.short	(.L_11 - .L_10)
.L_10:
        /*0004*/ 	.word	0x0000007c


	//----- nvinfo : EIATTR_KPARAM_INFO
	.align		4
.L_11:
        /*0008*/ 	.byte	0x04, 0x17
        /*000a*/ 	.short	(.L_13 - .L_12)
.L_12:
        /*000c*/ 	.word	0x00000000
        /*0010*/ 	.short	0x0007
        /*0012*/ 	.short	0x0038
        /*0014*/ 	.byte	0x00, 0xf0, 0x11, 0x00


	//----- nvinfo : EIATTR_KPARAM_INFO
	.align		4
.L_13:
        /*0018*/ 	.byte	0x04, 0x17
        /*001a*/ 	.short	(.L_15 - .L_14)
.L_14:
        /*001c*/ 	.word	0x00000000
        /*0020*/ 	.short	0x0006
        /*0022*/ 	.short	0x0030
        /*0024*/ 	.byte	0x00, 0xf4, 0x21, 0x00


	//----- nvinfo : EIATTR_KPARAM_INFO
	.align		4
.L_15:
        /*0028*/ 	.byte	0x04, 0x17
        /*002a*/ 	.short	(.L_17 - .L_16)
.L_16:
        /*002c*/ 	.word	0x00000000
        /*0030*/ 	.short	0x0005
        /*0032*/ 	.short	0x0028
        /*0034*/ 	.byte	0x00, 0xf4, 0x21, 0x00


	//----- nvinfo : EIATTR_KPARAM_INFO
	.align		4
.L_17:
        /*0038*/ 	.byte	0x04, 0x17
        /*003a*/ 	.short	(.L_19 - .L_18)
.L_18:
        /*003c*/ 	.word	0x00000000
        /*0040*/ 	.short	0x0004
        /*0042*/ 	.short	0x0020
        /*0044*/ 	.byte	0x00, 0xf4, 0x21, 0x00


	//----- nvinfo : EIATTR_KPARAM_INFO
	.align		4
.L_19:
        /*0048*/ 	.byte	0x04, 0x17
        /*004a*/ 	.short	(.L_21 - .L_20)
.L_20:
        /*004c*/ 	.word	0x00000000
        /*0050*/ 	.short	0x0003
        /*0052*/ 	.short	0x0018
        /*0054*/ 	.byte	0x00, 0xf4, 0x21, 0x00


	//----- nvinfo : EIATTR_KPARAM_INFO
	.align		4
.L_21:
        /*0058*/ 	.byte	0x04, 0x17
        /*005a*/ 	.short	(.L_23 - .L_22)
.L_22:
        /*005c*/ 	.word	0x00000000
        /*0060*/ 	.short	0x0002
        /*0062*/ 	.short	0x0010
        /*0064*/ 	.byte	0x00, 0xf4, 0x21, 0x00


	//----- nvinfo : EIATTR_KPARAM_INFO
	.align		4
.L_23:
        /*0068*/ 	.byte	0x04, 0x17
        /*006a*/ 	.short	(.L_25 - .L_24)
.L_24:
        /*006c*/ 	.word	0x00000000
        /*0070*/ 	.short	0x0001
        /*0072*/ 	.short	0x0008
        /*0074*/ 	.byte	0x00, 0xf4, 0x21, 0x00


	//----- nvinfo : EIATTR_KPARAM_INFO
	.align		4
.L_25:
        /*0078*/ 	.byte	0x04, 0x17
        /*007a*/ 	.short	(.L_27 - .L_26)
.L_26:
        /*007c*/ 	.word	0x00000000
        /*0080*/ 	.short	0x0000
        /*0082*/ 	.short	0x0000
        /*0084*/ 	.byte	0x00, 0xf4, 0x21, 0x00


	//----- nvinfo : EIATTR_SPARSE_MMA_MASK
	.align		4
.L_27:
        /*0088*/ 	.byte	0x03, 0x50
        /*008a*/ 	.short	0x0000


	//----- nvinfo : EIATTR_MAXREG_COUNT
	.align		4
        /*008c*/ 	.byte	0x03, 0x1b
        /*008e*/ 	.short	0x00ff


	//----- nvinfo : EIATTR_EXIT_INSTR_OFFSETS
	.align		4
        /*0090*/ 	.byte	0x04, 0x1c
        /*0092*/ 	.short	(.L_29 - .L_28)


	//   ....[0]....
.L_28:
        /*0094*/ 	.word	0x00000510


	//   ....[1]....
        /*0098*/ 	.word	0x00000530


	//----- nvinfo : EIATTR_REQNTID
	.align		4
.L_29:
        /*009c*/ 	.byte	0x04, 0x10
        /*009e*/ 	.short	(.L_31 - .L_30)
.L_30:
        /*00a0*/ 	.word	0x00000080
        /*00a4*/ 	.word	0x00000001
        /*00a8*/ 	.word	0x00000001


	//----- nvinfo : EIATTR_CBANK_PARAM_SIZE
	.align		4
.L_31:
        /*00ac*/ 	.byte	0x03, 0x19
        /*00ae*/ 	.short	0x003c


	//----- nvinfo : EIATTR_PARAM_CBANK
	.align		4
        /*00b0*/ 	.byte	0x04, 0x0a
        /*00b2*/ 	.short	(.L_33 - .L_32)
	.align		4
.L_32:
        /*00b4*/ 	.word	index@(.nv.constant0.triton_poi_fused__native_batch_norm_legit_no_training_relu_threshold_backward_1)
        /*00b8*/ 	.short	0x0210
        /*00ba*/ 	.short	0x003c


	//----- nvinfo : EIATTR_SW_WAR
	.align		4
.L_33:
        /*00bc*/ 	.byte	0x04, 0x36
        /*00be*/ 	.short	(.L_35 - .L_34)
.L_34:
        /*00c0*/ 	.word	0x00000008
.L_35:


//--------------------- .nv.callgraph             --------------------------
	.section	.nv.callgraph,"",@"SHT_CUDA_CALLGRAPH"
	.align	4
	.sectionentsize	8
	.align		4
        /*0000*/ 	.word	0x00000000
	.align		4
        /*0004*/ 	.word	0xffffffff
	.align		4
        /*0008*/ 	.word	0x00000000
	.align		4
        /*000c*/ 	.word	0xfffffffe
	.align		4
        /*0010*/ 	.word	0x00000000
	.align		4
        /*0014*/ 	.word	0xfffffffd
	.align		4
        /*0018*/ 	.word	0x00000000
	.align		4
        /*001c*/ 	.word	0xfffffffc


//--------------------- .nv.constant4             --------------------------
	.section	.nv.constant4,"a",@progbits
	.align	8
	.align		8
.nv.constant4:
        /*0000*/ 	.dword	_$_str
	.align		8
        /*0008*/ 	.dword	_$_str_$_2


//--------------------- .text.triton_poi_fused__native_batch_norm_legit_no_training_relu_threshold_backward_1 --------------------------
	.section	.text.triton_poi_fused__native_batch_norm_legit_no_training_relu_threshold_backward_1,"ax",@progbits
	.align	128
        .global         triton_poi_fused__native_batch_norm_legit_no_training_relu_threshold_backward_1
        .type           triton_poi_fused__native_batch_norm_legit_no_training_relu_threshold_backward_1,@function
        .size           triton_poi_fused__native_batch_norm_legit_no_training_relu_threshold_backward_1,(.L_x_1 - triton_poi_fused__native_batch_norm_legit_no_training_relu_threshold_backward_1)
        .other          triton_poi_fused__native_batch_norm_legit_no_training_relu_threshold_backward_1,@"STO_CUDA_ENTRY STV_DEFAULT"
triton_poi_fused__native_batch_norm_legit_no_training_relu_threshold_backward_1:
.text.triton_poi_fused__native_batch_norm_legit_no_training_relu_threshold_backward_1:
[----:B------:R-:W0:Y:S01]  /*0000*/  LDC R1, c[0x0][0x28] ;  /* 0x00000a00ff017b82 */ /* 0x000e220000000800 */
[----:B------:R-:W1:Y:S07]  /*0010*/  S2R R0, SR_TID.X ;  /* 0x0000000000007919 */ /* 0x000e6e0000002100 */
[----:B------:R-:W2:Y:S01]  /*0020*/  LDC.64 R8, c[0x0][0x220] ;  /* 0x00008800ff087b82 */ /* 0x000ea20000000a00 */
[----:B------:R-:W-:Y:S01]  /*0030*/  ULDC.64 UR4, c[0x0][0x208] ;  /* 0x0000820000047ab9 */ /* 0x000fe20000000a00 */
[----:B------:R-:W3:Y:S06]  /*0040*/  S2R R5, SR_CTAID.X ;  /* 0x0000000000057919 */ /* 0x000eec0000002500 */
[----:B------:R-:W4:Y:S08]  /*0050*/  LDC.64 R16, c[0x0][0x218] ;  /* 0x00008600ff107b82 */ /* 0x000f300000000a00 */
[----:B------:R-:W5:Y:S08]  /*0060*/  LDC.64 R14, c[0x0][0x210] ;  /* 0x00008400ff0e7b82 */ /* 0x000f700000000a00 */
[----:B------:R-:W4:Y:S08]  /*0070*/  LDC.64 R10, c[0x0][0x228] ;  /* 0x00008a00ff0a7b82 */ /* 0x000f300000000a00 */
[----:B------:R-:W4:Y:S01]  /*0080*/  LDC.64 R18, c[0x0][0x230] ;  /* 0x00008c00ff127b82 */ /* 0x000f220000000a00 */
[----:B-1----:R-:W-:Y:S01]  /*0090*/  IMAD.SHL.U32 R0, R0, 0x2, RZ ;  /* 0x0000000200007824 */ /* 0x002fe200078e00ff */
[----:B------:R-:W-:-:S02]  /*00a0*/  CS2R R6, SRZ ;  /* 0x0000000000067805 */ /* 0x000fc4000001ff00 */
[----:B---3--:R-:W-:Y:S01]  /*00b0*/  SHF.R.S32.HI R3, RZ, 0x17, R5 ;  /* 0x00000017ff037819 */ /* 0x008fe20000011405 */
[----:B------:R-:W-:Y:S01]  /*00c0*/  ULDC.64 UR6, c[0x0][0x240] ;  /* 0x0000900000067ab9 */ /* 0x000fe20000000a00 */
[----:B------:R-:W-:Y:S02]  /*00d0*/  LOP3.LUT R0, R0, 0xfe, RZ, 0xc0, !PT ;  /* 0x000000fe00007812 */ /* 0x000fe400078ec0ff */
[----:B------:R-:W-:-:S03]  /*00e0*/  SGXT R3, R3, 0x1 ;  /* 0x000000010303781a */ /* 0x000fc60000000200 */
[----:B------:R-:W-:Y:S01]  /*00f0*/  IMAD R0, R5, 0x100, R0 ;  /* 0x0000010005007824 */ /* 0x000fe200078e0200 */
[----:B------:R-:W-:-:S04]  /*0100*/  CS2R R4, SRZ ;  /* 0x0000000000047805 */ /* 0x000fc8000001ff00 */
[----:B------:R-:W-:Y:S02]  /*0110*/  LEA.HI R3, R3, R0, RZ, 0x4 ;  /* 0x0000000003037211 */ /* 0x000fe400078f20ff */
[----:B------:R-:W-:Y:S02]  /*0120*/  ISETP.GE.AND P0, PT, R0, 0x400, PT ;  /* 0x000004000000780c */ /* 0x000fe40003f06270 */
[----:B------:R-:W-:-:S04]  /*0130*/  SHF.R.S32.HI R3, RZ, 0x4, R3 ;  /* 0x00000004ff037819 */ /* 0x000fc80000011403 */
[----:B------:R-:W-:-:S04]  /*0140*/  LEA.HI R2, R3, R3, RZ, 0x4 ;  /* 0x0000000303027211 */ /* 0x000fc800078f20ff */
[----:B------:R-:W-:-:S05]  /*0150*/  LOP3.LUT R2, R2, 0xfffffff0, RZ, 0xc0, !PT ;  /* 0xfffffff002027812 */ /* 0x000fca00078ec0ff */
[----:B------:R-:W-:-:S04]  /*0160*/  IMAD.IADD R13, R3, 0x1, -R2 ;  /* 0x00000001030d7824 */ /* 0x000fc800078e0a02 */
[----:B--2---:R-:W-:-:S05]  /*0170*/  IMAD.WIDE R8, R13, 0x4, R8 ;  /* 0x000000040d087825 */ /* 0x004fca00078e0208 */
[----:B------:R-:W2:Y:S04]  /*0180*/  @!P0 LDG.E.EL R4, desc[UR4][R8.64] ;  /* 0x0000000408048981 */ /* 0x000ea8000c2e1900 */
[----:B------:R1:W3:Y:S01]  /*0190*/  @!P0 LDG.E.EL R5, desc[UR4][R8.64] ;  /* 0x0000000408058981 */ /* 0x0002e2000c2e1900 */
[----:B------:R-:W-:Y:S01]  /*01a0*/  CS2R R2, SRZ ;  /* 0x0000000000027805 */ /* 0x000fe2000001ff00 */
[----:B----4-:R-:W-:-:S04]  /*01b0*/  IMAD.WIDE R16, R13, 0x4, R16 ;  /* 0x000000040d107825 */ /* 0x010fc800078e0210 */
[----:B-----5:R-:W-:Y:S01]  /*01c0*/  IMAD.WIDE R14, R0, 0x4, R14 ;  /* 0x00000004000e7825 */ /* 0x020fe200078e020e */
[----:B------:R-:W4:Y:S03]  /*01d0*/  @!P0 LDG.E.EL R7, desc[UR4][R16.64] ;  /* 0x0000000410078981 */ /* 0x000f26000c2e1900 */
[C---:B01----:R-:W-:Y:S01]  /*01e0*/  IMAD.WIDE R8, R13.reuse, 0x4, R10 ;  /* 0x000000040d087825 */ /* 0x043fe200078e020a */
[----:B------:R-:W5:Y:S01]  /*01f0*/  @!P0 LDG.E.EL R6, desc[UR4][R16.64] ;  /* 0x0000000410068981 */ /* 0x000f62000c2e1900 */
[----:B------:R-:W-:Y:S02]  /*0200*/  CS2R R10, SRZ ;  /* 0x00000000000a7805 */ /* 0x000fe4000001ff00 */
[----:B------:R-:W-:Y:S01]  /*0210*/  IMAD.WIDE R18, R13, 0x4, R18 ;  /* 0x000000040d127825 */ /* 0x000fe200078e0212 */
[----:B------:R-:W5:Y:S01]  /*0220*/  @!P0 LDG.E.64 R2, desc[UR4][R14.64] ;  /* 0x000000040e028981 */ /* 0x000f62000c1e1b00 */
[----:B------:R-:W-:-:S03]  /*0230*/  CS2R R12, SRZ ;  /* 0x00000000000c7805 */ /* 0x000fc6000001ff00 */
[----:B------:R-:W4:Y:S04]  /*0240*/  @!P0 LDG.E.EL R11, desc[UR4][R18.64] ;  /* 0x00000004120b8981 */ /* 0x000f28000c2e1900 */
[----:B------:R-:W4:Y:S04]  /*0250*/  @!P0 LDG.E.EL R13, desc[UR4][R8.64] ;  /* 0x00000004080d8981 */ /* 0x000f28000c2e1900 */
[----:B------:R0:W4:Y:S04]  /*0260*/  @!P0 LDG.E.EL R12, desc[UR4][R8.64] ;  /* 0x00000004080c8981 */ /* 0x000128000c2e1900 */
[----:B------:R-:W4:Y:S01]  /*0270*/  @!P0 LDG.E.EL R10, desc[UR4][R18.64] ;  /* 0x00000004120a8981 */ /* 0x000f22000c2e1900 */
[----:B0-----:R-:W-:-:S02]  /*0280*/  IMAD.MOV.U32 R9, RZ, RZ, 0x3e800000 ;  /* 0x3e800000ff097424 */ /* 0x001fc400078e00ff */
[----:B--2---:R-:W-:Y:S01]  /*0290*/  FADD R4, R4, 9.9999997473787516356e-06 ;  /* 0x3727c5ac04047421 */ /* 0x004fe20000000000 */
[----:B---3--:R-:W-:-:S03]  /*02a0*/  FADD R5, R5, 9.9999997473787516356e-06 ;  /* 0x3727c5ac05057421 */ /* 0x008fc60000000000 */
[----:B------:R-:W0:Y:S08]  /*02b0*/  MUFU.SQRT R16, R4 ;  /* 0x0000000400107308 */ /* 0x000e300000002000 */
[----:B------:R-:W1:Y:S01]  /*02c0*/  MUFU.SQRT R14, R5 ;  /* 0x00000005000e7308 */ /* 0x000e620000002000 */
[C---:B0-----:R-:W-:Y:S02]  /*02d0*/  FSETP.GT.AND P1, PT, R16.reuse, 8.50705917302346158658e+37, PT ;  /* 0x7e8000001000780b */ /* 0x041fe40003f24000 */
[----:B------:R-:W-:-:S02]  /*02e0*/  FSETP.GEU.AND P3, PT, R16, 1.175494350822287508e-38, PT ;  /* 0x008000001000780b */ /* 0x000fc40003f6e000 */
[C---:B-1----:R-:W-:Y:S02]  /*02f0*/  FSETP.GT.AND P2, PT, R14.reuse, 8.50705917302346158658e+37, PT ;  /* 0x7e8000000e00780b */ /* 0x042fe40003f44000 */
[----:B------:R-:W-:-:S07]  /*0300*/  FSETP.GEU.AND P4, PT, R14, 1.175494350822287508e-38, PT ;  /* 0x008000000e00780b */ /* 0x000fce0003f8e000 */
[----:B------:R-:W-:-:S04]  /*0310*/  @P1 FMUL R16, R16, 0.25 ;  /* 0x3e80000010101820 */ /* 0x000fc80000400000 */
[----:B------:R-:W-:Y:S01]  /*0320*/  @!P3 FMUL R16, R16, 16777216 ;  /* 0x4b8000001010b820 */ /* 0x000fe20000400000 */
[----:B------:R-:W-:-:S04]  /*0330*/  @P2 FMUL R14, R14, 0.25 ;  /* 0x3e8000000e0e2820 */ /* 0x000fc80000400000 */
[----:B------:R-:W-:Y:S01]  /*0340*/  @!P4 FMUL R14, R14, 16777216 ;  /* 0x4b8000000e0ec820 */ /* 0x000fe20000400000 */
[----:B------:R-:W0:Y:S01]  /*0350*/  MUFU.RCP R16, R16 ;  /* 0x0000001000107308 */ /* 0x000e220000001000 */
[----:B------:R-:W-:-:S07]  /*0360*/  FSEL R5, R9, 1, P1 ;  /* 0x3f80000009057808 */ /* 0x000fce0000800000 */
[----:B------:R-:W1:Y:S01]  /*0370*/  MUFU.RCP R14, R14 ;  /* 0x0000000e000e7308 */ /* 0x000e620000001000 */
[----:B------:R-:W-:Y:S01]  /*0380*/  FSEL R9, R9, 1, P2 ;  /* 0x3f80000009097808 */ /* 0x000fe20001000000 */
[----:B------:R-:W-:-:S04]  /*0390*/  @!P3 FMUL R5, R5, 16777216 ;  /* 0x4b8000000505b820 */ /* 0x000fc80000400000 */
[----:B------:R-:W-:Y:S01]  /*03a0*/  @!P4 FMUL R9, R9, 16777216 ;  /* 0x4b8000000909c820 */ /* 0x000fe20000400000 */
[----:B0-----:R-:W-:Y:S02]  /*03b0*/  FMUL R8, R16, R5 ;  /* 0x0000000510087220 */ /* 0x001fe40000400000 */
[----:B------:R-:W0:Y:S01]  /*03c0*/  LDC.64 R4, c[0x0][0x238] ;  /* 0x00008e00ff047b82 */ /* 0x000e220000000a00 */
[----:B-----5:R-:W-:Y:S01]  /*03d0*/  FADD R6, -R6, R3 ;  /* 0x0000000306067221 */ /* 0x020fe20000000100 */
[----:B----4-:R-:W-:Y:S01]  /*03e0*/  FADD R7, -R7, R2 ;  /* 0x0000000207077221 */ /* 0x010fe20000000100 */
[----:B-1----:R-:W-:-:S03]  /*03f0*/  FMUL R9, R14, R9 ;  /* 0x000000090e097220 */ /* 0x002fc60000400000 */
[----:B------:R-:W-:Y:S01]  /*0400*/  FMUL R7, R8, R7 ;  /* 0x0000000708077220 */ /* 0x000fe20000400000 */
[----:B------:R-:W-:-:S03]  /*0410*/  FMUL R6, R9, R6 ;  /* 0x0000000609067220 */ /* 0x000fc60000400000 */
[----:B------:R-:W-:Y:S01]  /*0420*/  FFMA R7, R7, R13, R10 ;  /* 0x0000000d07077223 */ /* 0x000fe2000000000a */
[----:B------:R-:W-:-:S04]  /*0430*/  FFMA R6, R6, R12, R11 ;  /* 0x0000000c06067223 */ /* 0x000fc8000000000b */
[C---:B------:R-:W-:Y:S02]  /*0440*/  FSETP.GEU.AND P2, PT, R7.reuse, RZ, PT ;  /* 0x000000ff0700720b */ /* 0x040fe40003f4e000 */
[C---:B------:R-:W-:Y:S02]  /*0450*/  FSETP.GEU.AND P1, PT, R6.reuse, RZ, PT ;  /* 0x000000ff0600720b */ /* 0x040fe40003f2e000 */
[----:B------:R-:W-:Y:S02]  /*0460*/  FSEL R8, R7, RZ, P2 ;  /* 0x000000ff07087208 */ /* 0x000fe40001000000 */
[----:B------:R-:W-:Y:S01]  /*0470*/  FSEL R9, R6, RZ, P1 ;  /* 0x000000ff06097208 */ /* 0x000fe20000800000 */
[----:B0-----:R-:W-:Y:S01]  /*0480*/  IMAD.WIDE R4, R0, 0x4, R4 ;  /* 0x0000000400047825 */ /* 0x001fe200078e0204 */
[----:B------:R-:W-:Y:S02]  /*0490*/  FSETP.GTU.AND P3, PT, R8, RZ, PT ;  /* 0x000000ff0800720b */ /* 0x000fe40003f6c000 */
[----:B------:R-:W-:-:S02]  /*04a0*/  FSETP.GTU.AND P2, PT, R9, RZ, PT ;  /* 0x000000ff0900720b */ /* 0x000fc40003f4c000 */
[----:B------:R-:W-:Y:S02]  /*04b0*/  IADD3 R2, P1, R0, UR6, RZ ;  /* 0x0000000600027c10 */ /* 0x000fe4000ff3e0ff */
[----:B------:R-:W-:Y:S02]  /*04c0*/  SEL R7, RZ, 0x100, P2 ;  /* 0x00000100ff077807 */ /* 0x000fe40001000000 */
[----:B------:R-:W-:Y:S01]  /*04d0*/  SEL R6, RZ, 0x1, P3 ;  /* 0x00000001ff067807 */ /* 0x000fe20001800000 */
[----:B------:R0:W-:Y:S01]  /*04e0*/  @!P0 STG.E.64 desc[UR4][R4.64], R8 ;  /* 0x0000000804008986 */ /* 0x0001e2000c101b04 */
[----:B------:R-:W-:-:S03]  /*04f0*/  LEA.HI.X.SX32 R3, R0, UR7, 0x1, P1 ;  /* 0x0000000700037c11 */ /* 0x000fc600088f0eff */
[----:B------:R-:W-:Y:S01]  /*0500*/  IMAD.IADD R7, R6, 0x1, R7 ;  /* 0x0000000106077824 */ /* 0x000fe200078e0207 */
[----:B0-----:R-:W-:Y:S06]  /*0510*/  @P0 EXIT ;  /* 0x000000000000094d */ /* 0x001fec0003800000 */
[----:B------:R-:W-:Y:S01]  /*0520*/  STG.E.U16 desc[UR4][R2.64], R7 ;  /* 0x0000000702007986 */ /* 0x000fe2000c101504 */
[----:B------:R-:W-:Y:S05]  /*0530*/  EXIT ;  /* 0x000000000000794d */ /* 0x000fea0003800000 */
.L_x_0:
[----:B------:R-:W-:-:S00]  /*0540*/  BRA `(.L_x_0) ;  /* 0xfffffffc00fc7947 */ /* 0x000fc0000383ffff */
[----:B------:R-:W-:-:S00]  /*0550*/  NOP ;  /* 0x0000000000007918 */ /* 0x000fc00000000000 */
        /* <DEDUP_REMOVED lines=10> */
.L_x_1:


//--------------------- .nv.global.init           --------------------------
	.section	.nv.global.init,"aw",@progbits
.nv.global.init:
	.type		_$_str,@object
	.size		_$_str,(_$_str_$_2 - _$_str)
_$_str:
        /*0000*/ 	.byte	0x5f, 0x5f, 0x43, 0x55, 0x44, 0x41, 0x5f, 0x46, 0x54, 0x5a, 0x00
	.type		_$_str_$_2,@object
	.size		_$_str_$_2,(.L_1 - _$_str_$_2)
_$_str_$_2:
        /*000b*/ 	.byte	0x5f, 0x5f, 0x43, 0x55, 0x44, 0x41, 0x5f, 0x50, 0x52, 0x45, 0x43, 0x5f, 0x53, 0x51, 0x52, 0x54
        /*001b*/ 	.byte	0x00
.L_1:


//--------------------- .nv.constant0.triton_poi_fused__native_batch_norm_legit_no_training_relu_threshold_backward_1 --------------------------
	.section	.nv.constant0.triton_poi_fused__native_batch_norm_legit_no_training_relu_threshold_backward_1,"a",@progbits
	.sectionflags	@""
	.align	4
.nv.constant0.triton_poi_fused__native_batch_norm_legit_no_training_relu_threshold_backward_1:
	.zero		588
